//
// Generated by NVIDIA NVVM Compiler
//
// Compiler Build ID: CL-36424714
// Cuda compilation tools, release 13.0, V13.0.88
// Based on NVVM 20.0.0
//

.version 9.0
.target sm_100
.address_size 64

	// .globl	_Z9normalizePfi

.visible .entry _Z9normalizePfi(
	.param .u64 .ptr .align 1 _Z9normalizePfi_param_0,
	.param .u32 _Z9normalizePfi_param_1
)
{
	.reg .pred 	%p<10>;
	.reg .b32 	%r<34>;
	.reg .b64 	%rd<12>;

	ld.param.u64 	%rd3, [_Z9normalizePfi_param_0];
	ld.param.u32 	%r15, [_Z9normalizePfi_param_1];
	cvta.to.global.u64 	%rd1, %rd3;
	setp.lt.s32 	%p1, %r15, 1;
	@%p1 bra 	$L__BB0_12;
	mov.u32 	%r17, %tid.x;
	mov.u32 	%r18, %ntid.x;
	mov.u32 	%r19, %ctaid.x;
	mad.lo.s32 	%r20, %r19, %r18, %r17;
	mul.lo.s32 	%r1, %r15, %r20;
	and.b32  	%r2, %r15, 7;
	setp.lt.u32 	%p2, %r15, 8;
	mov.b32 	%r32, 0;
	@%p2 bra 	$L__BB0_4;
	and.b32  	%r32, %r15, 2147483640;
	neg.s32 	%r30, %r32;
	add.s64 	%rd2, %rd1, 16;
	mov.u32 	%r29, %r1;
$L__BB0_3:
	.pragma "nounroll";
	mul.wide.s32 	%rd4, %r29, 4;
	add.s64 	%rd5, %rd2, %rd4;
	mov.b32 	%r21, 1065353216;
	st.global.u32 	[%rd5+-16], %r21;
	st.global.u32 	[%rd5+-12], %r21;
	st.global.u32 	[%rd5+-8], %r21;
	st.global.u32 	[%rd5+-4], %r21;
	st.global.u32 	[%rd5], %r21;
	st.global.u32 	[%rd5+4], %r21;
	st.global.u32 	[%rd5+8], %r21;
	st.global.u32 	[%rd5+12], %r21;
	add.s32 	%r30, %r30, 8;
	add.s32 	%r29, %r29, 8;
	setp.ne.s32 	%p3, %r30, 0;
	@%p3 bra 	$L__BB0_3;
$L__BB0_4:
	setp.eq.s32 	%p4, %r2, 0;
	@%p4 bra 	$L__BB0_12;
	and.b32  	%r10, %r15, 3;
	setp.lt.u32 	%p5, %r2, 4;
	@%p5 bra 	$L__BB0_7;
	add.s32 	%r22, %r32, %r1;
	mul.wide.s32 	%rd6, %r22, 4;
	add.s64 	%rd7, %rd1, %rd6;
	mov.b32 	%r23, 1065353216;
	st.global.u32 	[%rd7], %r23;
	st.global.u32 	[%rd7+4], %r23;
	st.global.u32 	[%rd7+8], %r23;
	st.global.u32 	[%rd7+12], %r23;
	add.s32 	%r32, %r32, 4;
$L__BB0_7:
	setp.eq.s32 	%p6, %r10, 0;
	@%p6 bra 	$L__BB0_12;
	setp.eq.s32 	%p7, %r10, 1;
	@%p7 bra 	$L__BB0_10;
	add.s32 	%r24, %r32, %r1;
	mul.wide.s32 	%rd8, %r24, 4;
	add.s64 	%rd9, %rd1, %rd8;
	mov.b32 	%r25, 1065353216;
	st.global.u32 	[%rd9], %r25;
	st.global.u32 	[%rd9+4], %r25;
	add.s32 	%r32, %r32, 2;
$L__BB0_10:
	and.b32  	%r26, %r15, 1;
	setp.eq.b32 	%p8, %r26, 1;
	not.pred 	%p9, %p8;
	@%p9 bra 	$L__BB0_12;
	add.s32 	%r27, %r32, %r1;
	mul.wide.s32 	%rd10, %r27, 4;
	add.s64 	%rd11, %rd1, %rd10;
	mov.b32 	%r28, 1065353216;
	st.global.u32 	[%rd11], %r28;
$L__BB0_12:
	ret;

}


// ===== COMPILED SASS (sm_100) =====

	.target	sm_100

	.elftype	@"ET_EXEC"


//--------------------- .note.nv.tkinfo           --------------------------
	.section	.note.nv.tkinfo,"",@"SHT_NOTE"
	.sectionflags	@"SHF_NOTE_NV_TKINFO"
	.tkinfo
        /*0018*/ 	.word	0x00000002
        /*0030*/ 	.string	""
        /*0030*/ 	.string	"ptxas"
        /*0030*/ 	.string	"Cuda compilation tools, release 13.0, V13.0.88"
        /*0030*/ 	.string	"Build cuda_13.0.r13.0/compiler.36424714_0"
        /*0030*/ 	.string	"-arch sm_100 -m 64 "



//--------------------- .note.nv.cuinfo           --------------------------
	.section	.note.nv.cuinfo,"",@"SHT_NOTE"
	.sectionflags	@"SHF_NOTE_NV_CUINFO"
        /*0018*/ 	.short	0x0002
        /*001a*/ 	.short	0x0064
        /*001c*/ 	.short	0x0082
	.zero		2


//--------------------- .nv.info                  --------------------------
	.section	.nv.info,"",@"SHT_CUDA_INFO"
	.align	4


	//----- nvinfo : EIATTR_REGCOUNT
	.align		4
        /*0000*/ 	.byte	0x04, 0x2f
        /*0002*/ 	.short	(.L_1 - .L_0)
	.align		4
.L_0:
        /*0004*/ 	.word	index@(_Z9normalizePfi)
        /*0008*/ 	.word	0x00000010


	//----- nvinfo : EIATTR_FRAME_SIZE
	.align		4
.L_1:
        /*000c*/ 	.byte	0x04, 0x11
        /*000e*/ 	.short	(.L_3 - .L_2)
	.align		4
.L_2:
        /*0010*/ 	.word	index@(_Z9normalizePfi)
        /*0014*/ 	.word	0x00000000


	//----- nvinfo : EIATTR_MIN_STACK_SIZE
	.align		4
.L_3:
        /*0018*/ 	.byte	0x04, 0x12
        /*001a*/ 	.short	(.L_5 - .L_4)
	.align		4
.L_4:
        /*001c*/ 	.word	index@(_Z9normalizePfi)
        /*0020*/ 	.word	0x00000000
.L_5:


//--------------------- .nv.compat                --------------------------
	.section	.nv.compat,"",@"SHT_CUDA_COMPAT_INFO"
	.align	4
        /*0000*/ 	.byte	0x02, 0x09, 0x00, 0x00, 0x02, 0x02, 0x01, 0x00, 0x02, 0x05, 0x05, 0x00, 0x03, 0x07, 0x01, 0x01
        /*0010*/ 	.byte	0x02, 0x03, 0x00, 0x00, 0x02, 0x06, 0x01, 0x00, 0x04, 0x0b, 0x08, 0x00, 0x09, 0x00, 0x00, 0x00
        /*0020*/ 	.byte	0x00, 0x00, 0x00, 0x00


//--------------------- .nv.info._Z9normalizePfi  --------------------------
	.section	.nv.info._Z9normalizePfi,"",@"SHT_CUDA_INFO"
	.sectionflags	@""
	.align	4


	//----- nvinfo : EIATTR_CUDA_API_VERSION
	.align		4
        /*0000*/ 	.byte	0x04, 0x37
        /*0002*/ 	.short	(.L_7 - .L_6)
.L_6:
        /*0004*/ 	.word	0x00000082


	//----- nvinfo : EIATTR_KPARAM_INFO
	.align		4
.L_7:
        /*0008*/ 	.byte	0x04, 0x17
        /*000a*/ 	.short	(.L_9 - .L_8)
.L_8:
        /*000c*/ 	.word	0x00000000
        /*0010*/ 	.short	0x0001
        /*0012*/ 	.short	0x0008
        /*0014*/ 	.byte	0x00, 0xf0, 0x11, 0x00


	//----- nvinfo : EIATTR_KPARAM_INFO
	.align		4
.L_9:
        /*0018*/ 	.byte	0x04, 0x17
        /*001a*/ 	.short	(.L_11 - .L_10)
.L_10:
        /*001c*/ 	.word	0x00000000
        /*0020*/ 	.short	0x0000
        /*0022*/ 	.short	0x0000
        /*0024*/ 	.byte	0x00, 0xf5, 0x21, 0x00


	//----- nvinfo : EIATTR_SPARSE_MMA_MASK
	.align		4
.L_11:
        /*0028*/ 	.byte	0x03, 0x50
        /*002a*/ 	.short	0x0000


	//----- nvinfo : EIATTR_MAXREG_COUNT
	.align		4
        /*002c*/ 	.byte	0x03, 0x1b
        /*002e*/ 	.short	0x00ff


	//----- nvinfo : EIATTR_MERCURY_ISA_VERSION
	.align		4
        /*0030*/ 	.byte	0x03, 0x5f
        /*0032*/ 	.short	0x0101


	//----- nvinfo : EIATTR_VRC_CTA_INIT_COUNT
	.align		4
        /*0034*/ 	.byte	0x02, 0x4a
	.zero		1
	.zero		1


	//----- nvinfo : EIATTR_EXIT_INSTR_OFFSETS
	.align		4
        /*0038*/ 	.byte	0x04, 0x1c
        /*003a*/ 	.short	(.L_13 - .L_12)


	//   ....[0]....
.L_12:
        /*003c*/ 	.word	0x00000030


	//   ....[1]....
        /*0040*/ 	.word	0x00000250


	//   ....[2]....
        /*0044*/ 	.word	0x00000330


	//   ....[3]....
        /*0048*/ 	.word	0x000003f0


	//   ....[4]....
        /*004c*/ 	.word	0x00000450


	//----- nvinfo : EIATTR_CBANK_PARAM_SIZE
	.align		4
.L_13:
        /*0050*/ 	.byte	0x03, 0x19
        /*0052*/ 	.short	0x000c


	//----- nvinfo : EIATTR_PARAM_CBANK
	.align		4
        /*0054*/ 	.byte	0x04, 0x0a
        /*0056*/ 	.short	(.L_15 - .L_14)
	.align		4
.L_14:
        /*0058*/ 	.word	index@(.nv.constant0._Z9normalizePfi)
        /*005c*/ 	.short	0x0380
        /*005e*/ 	.short	0x000c


	//----- nvinfo : EIATTR_SW_WAR
	.align		4
.L_15:
        /*0060*/ 	.byte	0x04, 0x36
        /*0062*/ 	.short	(.L_17 - .L_16)
.L_16:
        /*0064*/ 	.word	0x00000008
.L_17:


//--------------------- .nv.callgraph             --------------------------
	.section	.nv.callgraph,"",@"SHT_CUDA_CALLGRAPH"
	.align	4
	.sectionentsize	8
	.align		4
        /*0000*/ 	.word	0x00000000
	.align		4
        /*0004*/ 	.word	0xffffffff
	.align		4
        /*0008*/ 	.word	0x00000000
	.align		4
        /*000c*/ 	.word	0xfffffffe
	.align		4
        /*0010*/ 	.word	0x00000000
	.align		4
        /*0014*/ 	.word	0xfffffffd
	.align		4
        /*0018*/ 	.word	0x00000000
	.align		4
        /*001c*/ 	.word	0xfffffffc


//--------------------- .text._Z9normalizePfi     --------------------------
	.section	.text._Z9normalizePfi,"ax",@progbits
	.align	128
        .global         _Z9normalizePfi
        .type           _Z9normalizePfi,@function
        .size           _Z9normalizePfi,(.L_x_5 - _Z9normalizePfi)
        .other          _Z9normalizePfi,@"STO_CUDA_ENTRY STV_DEFAULT"
_Z9normalizePfi:
.text._Z9normalizePfi:
[----:B------:R-:W-:Y:S08]  /*0000*/  LDC R1, c[0x0][0x37c] ;  /* 0x0000df00ff017b82 */ /* 0x000ff00000000800 */
[----:B------:R-:W0:Y:S02]  /*0010*/  LDC R11, c[0x0][0x388] ;  /* 0x0000e200ff0b7b82 */ /* 0x000e240000000800 */
[----:B0-----:R-:W-:-:S13]  /*0020*/  ISETP.GE.AND P0, PT, R11, 0x1, PT ;  /* 0x000000010b00780c */ /* 0x001fda0003f06270 */
[----:B------:R-:W-:Y:S05]  /*0030*/  @!P0 EXIT ;  /* 0x000000000000894d */ /* 0x000fea0003800000 */
[----:B------:R-:W0:Y:S01]  /*0040*/  S2R R0, SR_TID.X ;  /* 0x0000000000007919 */ /* 0x000e220000002100 */
[----:B------:R-:W0:Y:S01]  /*0050*/  LDCU UR4, c[0x0][0x360] ;  /* 0x00006c00ff0477ac */ /* 0x000e220008000800 */
[C---:B------:R-:W-:Y:S01]  /*0060*/  ISETP.GE.U32.AND P1, PT, R11.reuse, 0x8, PT ;  /* 0x000000080b00780c */ /* 0x040fe20003f26070 */
[----:B------:R-:W-:Y:S01]  /*0070*/  IMAD.MOV.U32 R7, RZ, RZ, RZ ;  /* 0x000000ffff077224 */ /* 0x000fe200078e00ff */
[----:B------:R-:W0:Y:S01]  /*0080*/  S2R R3, SR_CTAID.X ;  /* 0x0000000000037919 */ /* 0x000e220000002500 */
[----:B------:R-:W-:Y:S01]  /*0090*/  LOP3.LUT R8, R11, 0x7, RZ, 0xc0, !PT ;  /* 0x000000070b087812 */ /* 0x000fe200078ec0ff */
[----:B------:R-:W1:Y:S03]  /*00a0*/  LDCU.64 UR6, c[0x0][0x358] ;  /* 0x00006b00ff0677ac */ /* 0x000e660008000a00 */
[----:B------:R-:W-:Y:S01]  /*00b0*/  ISETP.NE.AND P0, PT, R8, RZ, PT ;  /* 0x000000ff0800720c */ /* 0x000fe20003f05270 */
[----:B0-----:R-:W-:-:S04]  /*00c0*/  IMAD R0, R3, UR4, R0 ;  /* 0x0000000403007c24 */ /* 0x001fc8000f8e0200 */
[----:B------:R-:W-:Y:S01]  /*00d0*/  IMAD R0, R0, R11, RZ ;  /* 0x0000000b00007224 */ /* 0x000fe200078e02ff */
[----:B-1----:R-:W-:Y:S07]  /*00e0*/  @!P1 BRA `(.L_x_0) ;  /* 0x0000000000589947 */ /* 0x002fee0003800000 */
[----:B------:R-:W0:Y:S01]  /*00f0*/  LDCU.64 UR4, c[0x0][0x380] ;  /* 0x00007000ff0477ac */ /* 0x000e220008000a00 */
[----:B------:R-:W-:Y:S01]  /*0100*/  LOP3.LUT R7, R11, 0x7ffffff8, RZ, 0xc0, !PT ;  /* 0x7ffffff80b077812 */ /* 0x000fe200078ec0ff */
[----:B------:R-:W-:Y:S02]  /*0110*/  HFMA2 R13, -RZ, RZ, 1.875, 0 ;  /* 0x3f800000ff0d7431 */ /* 0x000fe400000001ff */
[----:B------:R-:W-:Y:S02]  /*0120*/  IMAD.MOV.U32 R9, RZ, RZ, R0 ;  /* 0x000000ffff097224 */ /* 0x000fe400078e0000 */
[----:B------:R-:W-:Y:S01]  /*0130*/  IMAD.MOV R6, RZ, RZ, -R7 ;  /* 0x000000ffff067224 */ /* 0x000fe200078e0a07 */
[----:B0-----:R-:W-:-:S04]  /*0140*/  UIADD3 UR4, UP0, UPT, UR4, 0x10, URZ ;  /* 0x0000001004047890 */ /* 0x001fc8000ff1e0ff */
[----:B------:R-:W-:Y:S02]  /*0150*/  UIADD3.X UR5, UPT, UPT, URZ, UR5, URZ, UP0, !UPT ;  /* 0x00000005ff057290 */ /* 0x000fe400087fe4ff */
[----:B------:R-:W-:-:S04]  /*0160*/  IMAD.U32 R4, RZ, RZ, UR4 ;  /* 0x00000004ff047e24 */ /* 0x000fc8000f8e00ff */
[----:B------:R-:W-:-:S07]  /*0170*/  MOV R5, UR5 ;  /* 0x0000000500057c02 */ /* 0x000fce0008000f00 */
.L_x_1:
[----:B------:R-:W-:Y:S02]  /*0180*/  VIADD R6, R6, 0x8 ;  /* 0x0000000806067836 */ /* 0x000fe40000000000 */
[----:B0-----:R-:W-:-:S03]  /*0190*/  IMAD.WIDE R2, R9, 0x4, R4 ;  /* 0x0000000409027825 */ /* 0x001fc600078e0204 */
[----:B------:R-:W-:Y:S01]  /*01a0*/  ISETP.NE.AND P1, PT, R6, RZ, PT ;  /* 0x000000ff0600720c */ /* 0x000fe20003f25270 */
[----:B------:R-:W-:Y:S01]  /*01b0*/  VIADD R9, R9, 0x8 ;  /* 0x0000000809097836 */ /* 0x000fe20000000000 */
[----:B------:R0:W-:Y:S04]  /*01c0*/  STG.E desc[UR6][R2.64+-0x10], R13 ;  /* 0xfffff00d02007986 */ /* 0x0001e8000c101906 */
[----:B------:R0:W-:Y:S04]  /*01d0*/  STG.E desc[UR6][R2.64+-0xc], R13 ;  /* 0xfffff40d02007986 */ /* 0x0001e8000c101906 */
[----:B------:R0:W-:Y:S04]  /*01e0*/  STG.E desc[UR6][R2.64+-0x8], R13 ;  /* 0xfffff80d02007986 */ /* 0x0001e8000c101906 */
[----:B------:R0:W-:Y:S04]  /*01f0*/  STG.E desc[UR6][R2.64+-0x4], R13 ;  /* 0xfffffc0d02007986 */ /* 0x0001e8000c101906 */
[----:B------:R0:W-:Y:S04]  /*0200*/  STG.E desc[UR6][R2.64], R13 ;  /* 0x0000000d02007986 */ /* 0x0001e8000c101906 */
[----:B------:R0:W-:Y:S04]  /*0210*/  STG.E desc[UR6][R2.64+0x4], R13 ;  /* 0x0000040d02007986 */ /* 0x0001e8000c101906 */
[----:B------:R0:W-:Y:S04]  /*0220*/  STG.E desc[UR6][R2.64+0x8], R13 ;  /* 0x0000080d02007986 */ /* 0x0001e8000c101906 */
[----:B------:R0:W-:Y:S01]  /*0230*/  STG.E desc[UR6][R2.64+0xc], R13 ;  /* 0x00000c0d02007986 */ /* 0x0001e2000c101906 */
[----:B------:R-:W-:Y:S05]  /*0240*/  @P1 BRA `(.L_x_1) ;  /* 0xfffffffc00cc1947 */ /* 0x000fea000383ffff */
.L_x_0:
[----:B------:R-:W-:Y:S05]  /*0250*/  @!P0 EXIT ;  /* 0x000000000000894d */ /* 0x000fea0003800000 */
[----:B------:R-:W-:Y:S02]  /*0260*/  ISETP.GE.U32.AND P0, PT, R8, 0x4, PT ;  /* 0x000000040800780c */ /* 0x000fe40003f06070 */
[----:B------:R-:W-:-:S04]  /*0270*/  LOP3.LUT R4, R11, 0x3, RZ, 0xc0, !PT ;  /* 0x000000030b047812 */ /* 0x000fc800078ec0ff */
[----:B------:R-:W-:-:S07]  /*0280*/  ISETP.NE.AND P1, PT, R4, RZ, PT ;  /* 0x000000ff0400720c */ /* 0x000fce0003f25270 */
[----:B------:R-:W-:Y:S06]  /*0290*/  @!P0 BRA `(.L_x_2) ;  /* 0x0000000000248947 */ /* 0x000fec0003800000 */
[----:B0-----:R-:W0:Y:S01]  /*02a0*/  LDC.64 R2, c[0x0][0x380] ;  /* 0x0000e000ff027b82 */ /* 0x001e220000000a00 */
[----:B------:R-:W-:Y:S01]  /*02b0*/  IADD3 R5, PT, PT, R0, R7, RZ ;  /* 0x0000000700057210 */ /* 0x000fe20007ffe0ff */
[----:B------:R-:W-:Y:S02]  /*02c0*/  IMAD.MOV.U32 R9, RZ, RZ, 0x3f800000 ;  /* 0x3f800000ff097424 */ /* 0x000fe400078e00ff */
[----:B------:R-:W-:Y:S02]  /*02d0*/  VIADD R7, R7, 0x4 ;  /* 0x0000000407077836 */ /* 0x000fe40000000000 */
[----:B0-----:R-:W-:-:S05]  /*02e0*/  IMAD.WIDE R2, R5, 0x4, R2 ;  /* 0x0000000405027825 */ /* 0x001fca00078e0202 */
[----:B------:R1:W-:Y:S04]  /*02f0*/  STG.E desc[UR6][R2.64], R9 ;  /* 0x0000000902007986 */ /* 0x0003e8000c101906 */
[----:B------:R1:W-:Y:S04]  /*0300*/  STG.E desc[UR6][R2.64+0x4], R9 ;  /* 0x0000040902007986 */ /* 0x0003e8000c101906 */
[----:B------:R1:W-:Y:S04]  /*0310*/  STG.E desc[UR6][R2.64+0x8], R9 ;  /* 0x0000080902007986 */ /* 0x0003e8000c101906 */
[----:B------:R1:W-:Y:S02]  /*0320*/  STG.E desc[UR6][R2.64+0xc], R9 ;  /* 0x00000c0902007986 */ /* 0x0003e4000c101906 */
.L_x_2:
[----:B------:R-:W-:Y:S05]  /*0330*/  @!P1 EXIT ;  /* 0x000000000000994d */ /* 0x000fea0003800000 */
[----:B------:R-:W-:Y:S02]  /*0340*/  ISETP.NE.AND P0, PT, R4, 0x1, PT ;  /* 0x000000010400780c */ /* 0x000fe40003f05270 */
[----:B01----:R-:W-:-:S04]  /*0350*/  LOP3.LUT R2, R11, 0x1, RZ, 0xc0, !PT ;  /* 0x000000010b027812 */ /* 0x003fc800078ec0ff */
[----:B------:R-:W-:-:S07]  /*0360*/  ISETP.NE.U32.AND P1, PT, R2, 0x1, PT ;  /* 0x000000010200780c */ /* 0x000fce0003f25070 */
[----:B------:R-:W-:Y:S06]  /*0370*/  @!P0 BRA `(.L_x_3) ;  /* 0x00000000001c8947 */ /* 0x000fec0003800000 */
[----:B------:R-:W0:Y:S01]  /*0380*/  LDC.64 R2, c[0x0][0x380] ;  /* 0x0000e000ff027b82 */ /* 0x000e220000000a00 */
[----:B------:R-:W-:Y:S01]  /*0390*/  IADD3 R5, PT, PT, R0, R7, RZ ;  /* 0x0000000700057210 */ /* 0x000fe20007ffe0ff */
[----:B------:R-:W-:Y:S01]  /*03a0*/  IMAD.MOV.U32 R9, RZ, RZ, 0x3f800000 ;  /* 0x3f800000ff097424 */ /* 0x000fe200078e00ff */
[----:B------:R-:W-:-:S03]  /*03b0*/  IADD3 R7, PT, PT, R7, 0x2, RZ ;  /* 0x0000000207077810 */ /* 0x000fc60007ffe0ff */
[----:B0-----:R-:W-:-:S05]  /*03c0*/  IMAD.WIDE R2, R5, 0x4, R2 ;  /* 0x0000000405027825 */ /* 0x001fca00078e0202 */
[----:B------:R0:W-:Y:S04]  /*03d0*/  STG.E desc[UR6][R2.64], R9 ;  /* 0x0000000902007986 */ /* 0x0001e8000c101906 */
[----:B------:R0:W-:Y:S02]  /*03e0*/  STG.E desc[UR6][R2.64+0x4], R9 ;  /* 0x0000040902007986 */ /* 0x0001e4000c101906 */
.L_x_3:
[----:B------:R-:W-:Y:S05]  /*03f0*/  @P1 EXIT ;  /* 0x000000000000194d */ /* 0x000fea0003800000 */
[----:B0-----:R-:W0:Y:S01]  /*0400*/  LDC.64 R2, c[0x0][0x380] ;  /* 0x0000e000ff027b82 */ /* 0x001e220000000a00 */
[----:B------:R-:W-:Y:S01]  /*0410*/  IMAD.IADD R7, R0, 0x1, R7 ;  /* 0x0000000100077824 */ /* 0x000fe200078e0207 */
[----:B------:R-:W-:-:S03]  /*0420*/  MOV R5, 0x3f800000 ;  /* 0x3f80000000057802 */ /* 0x000fc60000000f00 */
[----:B0-----:R-:W-:-:S05]  /*0430*/  IMAD.WIDE R2, R7, 0x4, R2 ;  /* 0x0000000407027825 */ /* 0x001fca00078e0202 */
[----:B------:R-:W-:Y:S01]  /*0440*/  STG.E desc[UR6][R2.64], R5 ;  /* 0x0000000502007986 */ /* 0x000fe2000c101906 */
[----:B------:R-:W-:Y:S05]  /*0450*/  EXIT ;  /* 0x000000000000794d */ /* 0x000fea0003800000 */
.L_x_4:
[----:B------:R-:W-:-:S00]  /*0460*/  BRA `(.L_x_4) ;  /* 0xfffffffc00fc7947 */ /* 0x000fc0000383ffff */
[----:B------:R-:W-:-:S00]  /*0470*/  NOP ;  /* 0x0000000000007918 */ /* 0x000fc00000000000 */
        /* <DEDUP_REMOVED lines=8> */
.L_x_5:


//--------------------- .nv.shared.reserved.0     --------------------------
	.section	.nv.shared.reserved.0,"aw",@nobits
	.weak		__nv_reservedSMEM_offset_0_alias
	.size		__nv_reservedSMEM_offset_0_alias, 0, 64
	.other		__nv_reservedSMEM_offset_0_alias,@"STO_CUDA_RESERVED_SHARED STV_DEFAULT"
__nv_reservedSMEM_offset_0_alias:
	.zero		0
	.zero		64


//--------------------- .nv.constant0._Z9normalizePfi --------------------------
	.section	.nv.constant0._Z9normalizePfi,"a",@progbits
	.sectionflags	@""
	.align	4
.nv.constant0._Z9normalizePfi:
	.zero		908


//--------------------- SYMBOLS --------------------------

	.type		.nv.reservedSmem.offset0,@object
	.size		.nv.reservedSmem.offset0,0x4
